	.headerflags	@"EF_CUDA_TEXMODE_UNIFIED EF_CUDA_64BIT_ADDRESS EF_CUDA_SM86 EF_CUDA_VIRTUAL_SM(EF_CUDA_SM86)"
	.elftype	@"ET_EXEC"


//--------------------- .nv.info                  --------------------------
	.section	.nv.info,"",@"SHT_CUDA_INFO"
	.align	4


	//----- nvinfo : EIATTR_REGCOUNT
	.align		4
        /*0000*/ 	.byte	0x04, 0x2f
        /*0002*/ 	.short	(.L_1 - .L_0)
	.align		4
.L_0:
        /*0004*/ 	.word	index@(triton_mm)
        /*0008*/ 	.word	0x00000072


	//----- nvinfo : EIATTR_MIN_STACK_SIZE
	.align		4
.L_1:
        /*000c*/ 	.byte	0x04, 0x12
        /*000e*/ 	.short	(.L_3 - .L_2)
	.align		4
.L_2:
        /*0010*/ 	.word	index@(triton_mm)
        /*0014*/ 	.word	0x00000000


	//----- nvinfo : EIATTR_FRAME_SIZE
	.align		4
.L_3:
        /*0018*/ 	.byte	0x04, 0x11
        /*001a*/ 	.short	(.L_5 - .L_4)
	.align		4
.L_4:
        /*001c*/ 	.word	index@(triton_mm)
        /*0020*/ 	.word	0x00000000


	//----- nvinfo : EIATTR_MIN_STACK_SIZE
	.align		4
.L_5:
        /*0024*/ 	.byte	0x04, 0x12
        /*0026*/ 	.short	(.L_7 - .L_6)
	.align		4
.L_6:
        /*0028*/ 	.word	index@(triton_mm)
        /*002c*/ 	.word	0x00000000
.L_7:


//--------------------- .nv.info.triton_mm        --------------------------
	.section	.nv.info.triton_mm,"",@"SHT_CUDA_INFO"
	.sectionflags	@""
	.align	4


	//----- nvinfo : EIATTR_CUDA_API_VERSION
	.align		4
        /*0000*/ 	.byte	0x04, 0x37
        /*0002*/ 	.short	(.L_9 - .L_8)
.L_8:
        /*0004*/ 	.word	0x0000007c


	//----- nvinfo : EIATTR_SW2861232_WAR
	.align		4
.L_9:
        /*0008*/ 	.byte	0x01, 0x35
	.zero		2


	//----- nvinfo : EIATTR_PARAM_CBANK
	.align		4
        /*000c*/ 	.byte	0x04, 0x0a
        /*000e*/ 	.short	(.L_11 - .L_10)
	.align		4
.L_10:
        /*0010*/ 	.word	index@(.nv.constant0.triton_mm)
        /*0014*/ 	.short	0x0160
        /*0016*/ 	.short	0x0020


	//----- nvinfo : EIATTR_CBANK_PARAM_SIZE
	.align		4
.L_11:
        /*0018*/ 	.byte	0x03, 0x19
        /*001a*/ 	.short	0x0020


	//----- nvinfo : EIATTR_KPARAM_INFO
	.align		4
        /*001c*/ 	.byte	0x04, 0x17
        /*001e*/ 	.short	(.L_13 - .L_12)
.L_12:
        /*0020*/ 	.word	0x00000000
        /*0024*/ 	.short	0x0003
        /*0026*/ 	.short	0x0018
        /*0028*/ 	.byte	0x00, 0xf4, 0x21, 0x00


	//----- nvinfo : EIATTR_KPARAM_INFO
	.align		4
.L_13:
        /*002c*/ 	.byte	0x04, 0x17
        /*002e*/ 	.short	(.L_15 - .L_14)
.L_14:
        /*0030*/ 	.word	0x00000000
        /*0034*/ 	.short	0x0002
        /*0036*/ 	.short	0x0010
        /*0038*/ 	.byte	0x00, 0xf4, 0x21, 0x00


	//----- nvinfo : EIATTR_KPARAM_INFO
	.align		4
.L_15:
        /*003c*/ 	.byte	0x04, 0x17
        /*003e*/ 	.short	(.L_17 - .L_16)
.L_16:
        /*0040*/ 	.word	0x00000000
        /*0044*/ 	.short	0x0001
        /*0046*/ 	.short	0x0008
        /*0048*/ 	.byte	0x00, 0xf4, 0x21, 0x00


	//----- nvinfo : EIATTR_KPARAM_INFO
	.align		4
.L_17:
        /*004c*/ 	.byte	0x04, 0x17
        /*004e*/ 	.short	(.L_19 - .L_18)
.L_18:
        /*0050*/ 	.word	0x00000000
        /*0054*/ 	.short	0x0000
        /*0056*/ 	.short	0x0000
        /*0058*/ 	.byte	0x00, 0xf4, 0x21, 0x00


	//----- nvinfo : EIATTR_MAXREG_COUNT
	.align		4
.L_19:
        /*005c*/ 	.byte	0x03, 0x1b
        /*005e*/ 	.short	0x00ff


	//----- nvinfo : EIATTR_EXIT_INSTR_OFFSETS
	.align		4
        /*0060*/ 	.byte	0x04, 0x1c
        /*0062*/ 	.short	(.L_21 - .L_20)


	//   ....[0]....
.L_20:
        /*0064*/ 	.word	0x00001890


	//   ....[1]....
        /*0068*/ 	.word	0x000018e0


	//----- nvinfo : EIATTR_REQNTID
	.align		4
.L_21:
        /*006c*/ 	.byte	0x04, 0x10
        /*006e*/ 	.short	(.L_23 - .L_22)
.L_22:
        /*0070*/ 	.word	0x00000080
        /*0074*/ 	.word	0x00000001
        /*0078*/ 	.word	0x00000001
.L_23:


//--------------------- .nv.callgraph             --------------------------
	.section	.nv.callgraph,"",@"SHT_CUDA_CALLGRAPH"
	.align	4
	.sectionentsize	8
	.align		4
        /*0000*/ 	.word	0x00000000
	.align		4
        /*0004*/ 	.word	0xffffffff
	.align		4
        /*0008*/ 	.word	0x00000000
	.align		4
        /*000c*/ 	.word	0xfffffffe
	.align		4
        /*0010*/ 	.word	0x00000000
	.align		4
        /*0014*/ 	.word	0xfffffffd
	.align		4
        /*0018*/ 	.word	0x00000000
	.align		4
        /*001c*/ 	.word	0xfffffffc


//--------------------- .nv.rel.action            --------------------------
	.section	.nv.rel.action,"",@"SHT_CUDA_RELOCINFO"
	.align	8
	.sectionentsize	8
        /*0000*/ 	.byte	0x73, 0x00, 0x00, 0x00, 0x00, 0x00, 0x00, 0x00, 0x00, 0x00, 0x00, 0x11, 0x25, 0x00, 0x05, 0x36


//--------------------- .nv.constant0.triton_mm   --------------------------
	.section	.nv.constant0.triton_mm,"a",@progbits
	.sectionflags	@""
	.align	4
.nv.constant0.triton_mm:
	.zero		384


//--------------------- .text.triton_mm           --------------------------
	.section	.text.triton_mm,"ax",@progbits
	.sectionflags	@"SHF_BARRIERS=1"
	.sectioninfo	@"SHI_REGISTERS=114"
	.align	128
        .global         triton_mm
        .type           triton_mm,@function
        .size           triton_mm,(.L_x_2 - triton_mm)
        .other          triton_mm,@"STO_CUDA_ENTRY STV_DEFAULT"
triton_mm:
.text.triton_mm:
[----:B------:R-:W-:Y:S02]  /*0000*/  IMAD.MOV.U32 R1, RZ, RZ, c[0x0][0x28] ;  /* 0x00000a00ff017624 */ /* 0x000fe400078e00ff */
[----:B------:R-:W1:Y:S01]  /*0010*/  S2R R9, SR_CTAID.X ;  /* 0x0000000000097919 */ /* 0x000e620000002500 */
[----:B------:R-:W-:Y:S01]  /*0020*/  IMAD.MOV.U32 R5, RZ, RZ, -0x8 ;  /* 0xfffffff8ff057424 */ /* 0x000fe200078e00ff */
[----:B------:R-:W-:Y:S01]  /*0030*/  ULDC.64 UR4, c[0x0][0x118] ;  /* 0x0000460000047ab9 */ /* 0x000fe20000000a00 */
[----:B------:R-:W-:Y:S01]  /*0040*/  IMAD.MOV.U32 R94, RZ, RZ, 0x1 ;  /* 0x00000001ff5e7424 */ /* 0x000fe200078e00ff */
[----:B------:R-:W2:Y:S01]  /*0050*/  S2R R13, SR_TID.X ;  /* 0x00000000000d7919 */ /* 0x000ea20000002100 */
[----:B------:R-:W-:Y:S01]  /*0060*/  IMAD.MOV.U32 R95, RZ, RZ, -0x1 ;  /* 0xffffffffff5f7424 */ /* 0x000fe200078e00ff */
[----:B------:R-:W-:Y:S01]  /*0070*/  CS2R R90, SRZ ;  /* 0x00000000005a7805 */ /* 0x000fe2000001ff00 */
        /* <DEDUP_REMOVED lines=17> */
[----:B-1----:R-:W-:Y:S01]  /*0190*/  IMAD.HI R0, R9, 0x2aaaaaab, RZ ;  /* 0x2aaaaaab09007827 */ /* 0x002fe200078e02ff */
[----:B------:R-:W-:Y:S01]  /*01a0*/  CS2R R30, SRZ ;  /* 0x00000000001e7805 */ /* 0x000fe2000001ff00 */
[----:B------:R-:W-:Y:S01]  /*01b0*/  CS2R R20, SRZ ;  /* 0x0000000000147805 */ /* 0x000fe2000001ff00 */
[----:B------:R-:W-:Y:S01]  /*01c0*/  CS2R R22, SRZ ;  /* 0x0000000000167805 */ /* 0x000fe2000001ff00 */
[--C-:B--2---:R-:W-:Y:S01]  /*01d0*/  SHF.R.U32.HI R85, RZ, 0x1, R13.reuse ;  /* 0x00000001ff557819 */ /* 0x104fe2000001160d */
[----:B------:R-:W-:Y:S01]  /*01e0*/  IMAD.SHL.U32 R87, R13, 0x4, RZ ;  /* 0x000000040d577824 */ /* 0x000fe200078e00ff */
[----:B------:R-:W-:Y:S01]  /*01f0*/  SHF.R.U32.HI R3, RZ, 0x1f, R0 ;  /* 0x0000001fff037819 */ /* 0x000fe20000011600 */
[----:B------:R-:W-:Y:S01]  /*0200*/  CS2R R32, SRZ ;  /* 0x0000000000207805 */ /* 0x000fe2000001ff00 */
[----:B------:R-:W-:Y:S01]  /*0210*/  SGXT.U32 R85, R85, 0x6 ;  /* 0x000000065555781a */ /* 0x000fe20000000000 */
[----:B------:R-:W-:Y:S01]  /*0220*/  CS2R R34, SRZ ;  /* 0x0000000000227805 */ /* 0x000fe2000001ff00 */
[----:B------:R-:W-:Y:S01]  /*0230*/  LEA.HI.SX32 R4, R0, R3, 0x1a ;  /* 0x0000000300047211 */ /* 0x000fe200078fd2ff */
[----:B------:R-:W-:Y:S01]  /*0240*/  CS2R R16, SRZ ;  /* 0x0000000000107805 */ /* 0x000fe2000001ff00 */
[----:B------:R-:W-:Y:S01]  /*0250*/  LOP3.LUT R86, R87, 0x10, R13, 0x48, !PT ;  /* 0x0000001057567812 */ /* 0x000fe200078e480d */
[----:B------:R-:W-:Y:S01]  /*0260*/  CS2R R18, SRZ ;  /* 0x0000000000127805 */ /* 0x000fe2000001ff00 */
[----:B------:R-:W-:Y:S01]  /*0270*/  CS2R R24, SRZ ;  /* 0x0000000000187805 */ /* 0x000fe2000001ff00 */
[C---:B------:R-:W-:Y:S01]  /*0280*/  IMAD R0, R4.reuse, R5, 0x21 ;  /* 0x0000002104007424 */ /* 0x040fe200078e0205 */
[----:B------:R-:W-:Y:S01]  /*0290*/  CS2R R26, SRZ ;  /* 0x00000000001a7805 */ /* 0x000fe2000001ff00 */
[----:B------:R-:W-:-:S03]  /*02a0*/  IMAD R7, R4, -0x180, R9 ;  /* 0xfffffe8004077824 */ /* 0x000fc600078e0209 */
[----:B------:R-:W-:Y:S02]  /*02b0*/  IMNMX R0, R0, 0x8, PT ;  /* 0x0000000800007817 */ /* 0x000fe40003800200 */
[----:B------:R-:W-:Y:S02]  /*02c0*/  IABS R8, R7 ;  /* 0x0000000700087213 */ /* 0x000fe40000000000 */
[-C--:B------:R-:W-:Y:S02]  /*02d0*/  IABS R6, R0.reuse ;  /* 0x0000000000067213 */ /* 0x080fe40000000000 */
[-C--:B------:R-:W-:Y:S02]  /*02e0*/  IABS R10, R0.reuse ;  /* 0x00000000000a7213 */ /* 0x080fe40000000000 */
[----:B------:R-:W1:Y:S01]  /*02f0*/  I2F.RP R5, R6 ;  /* 0x0000000600057306 */ /* 0x000e620000209400 */
[----:B------:R-:W-:-:S04]  /*0300*/  LOP3.LUT R7, R7, R0, RZ, 0x3c, !PT ;  /* 0x0000000007077212 */ /* 0x000fc800078e3cff */
[----:B------:R-:W-:-:S03]  /*0310*/  ISETP.GE.AND P2, PT, R7, RZ, PT ;  /* 0x000000ff0700720c */ /* 0x000fc60003f46270 */
[----:B-1----:R-:W1:Y:S02]  /*0320*/  MUFU.RCP R5, R5 ;  /* 0x0000000500057308 */ /* 0x002e640000001000 */
[----:B-1----:R-:W-:-:S06]  /*0330*/  IADD3 R2, R5, 0xffffffe, RZ ;  /* 0x0ffffffe05027810 */ /* 0x002fcc0007ffe0ff */
[----:B------:R1:W2:Y:S02]  /*0340*/  F2I.FTZ.U32.TRUNC.NTZ R3, R2 ;  /* 0x0000000200037305 */ /* 0x0002a4000021f000 */
[----:B-1----:R-:W-:Y:S02]  /*0350*/  IMAD.MOV.U32 R2, RZ, RZ, RZ ;  /* 0x000000ffff027224 */ /* 0x002fe400078e00ff */
[----:B--2---:R-:W-:-:S04]  /*0360*/  IMAD.MOV R11, RZ, RZ, -R3 ;  /* 0x000000ffff0b7224 */ /* 0x004fc800078e0a03 */
[----:B------:R-:W-:-:S04]  /*0370*/  IMAD R11, R11, R6, RZ ;  /* 0x000000060b0b7224 */ /* 0x000fc800078e02ff */
[----:B------:R-:W-:-:S04]  /*0380*/  IMAD.HI.U32 R3, R3, R11, R2 ;  /* 0x0000000b03037227 */ /* 0x000fc800078e0002 */
[----:B------:R-:W-:Y:S02]  /*0390*/  IMAD.MOV R11, RZ, RZ, -R10 ;  /* 0x000000ffff0b7224 */ /* 0x000fe400078e0a0a */
[----:B------:R-:W-:-:S04]  /*03a0*/  IMAD.HI.U32 R2, R3, R8, RZ ;  /* 0x0000000803027227 */ /* 0x000fc800078e00ff */
[----:B------:R-:W-:Y:S01]  /*03b0*/  IMAD R5, R2, R11, R8 ;  /* 0x0000000b02057224 */ /* 0x000fe200078e0208 */
[----:B------:R-:W-:-:S04]  /*03c0*/  IABS R8, R9 ;  /* 0x0000000900087213 */ /* 0x000fc80000000000 */
[----:B------:R-:W-:Y:S01]  /*03d0*/  ISETP.GT.U32.AND P1, PT, R6, R5, PT ;  /* 0x000000050600720c */ /* 0x000fe20003f24070 */
[----:B------:R-:W-:-:S04]  /*03e0*/  IMAD.HI.U32 R3, R3, R8, RZ ;  /* 0x0000000803037227 */ /* 0x000fc800078e00ff */
[----:B------:R-:W-:-:S08]  /*03f0*/  IMAD R3, R3, R11, R8 ;  /* 0x0000000b03037224 */ /* 0x000fd000078e0208 */
[----:B------:R-:W-:Y:S01]  /*0400*/  @!P1 IMAD.IADD R5, R5, 0x1, -R6 ;  /* 0x0000000105059824 */ /* 0x000fe200078e0a06 */
[----:B------:R-:W-:Y:S02]  /*0410*/  @!P1 IADD3 R2, R2, 0x1, RZ ;  /* 0x0000000102029810 */ /* 0x000fe40007ffe0ff */
[----:B------:R-:W-:Y:S02]  /*0420*/  ISETP.GT.U32.AND P1, PT, R6, R3, PT ;  /* 0x000000030600720c */ /* 0x000fe40003f24070 */
[----:B------:R-:W-:-:S11]  /*0430*/  ISETP.GE.U32.AND P0, PT, R5, R6, PT ;  /* 0x000000060500720c */ /* 0x000fd60003f06070 */
[----:B------:R-:W-:Y:S02]  /*0440*/  @!P1 IMAD.IADD R3, R3, 0x1, -R6 ;  /* 0x0000000103039824 */ /* 0x000fe400078e0a06 */
[----:B------:R-:W-:Y:S02]  /*0450*/  @P0 IADD3 R2, R2, 0x1, RZ ;  /* 0x0000000102020810 */ /* 0x000fe40007ffe0ff */
[----:B------:R-:W-:Y:S02]  /*0460*/  ISETP.NE.AND P0, PT, R0, RZ, PT ;  /* 0x000000ff0000720c */ /* 0x000fe40003f05270 */
[----:B------:R-:W-:Y:S01]  /*0470*/  ISETP.GT.U32.AND P1, PT, R6, R3, PT ;  /* 0x000000030600720c */ /* 0x000fe20003f24070 */
[----:B------:R-:W-:Y:S01]  /*0480*/  IMAD.MOV.U32 R5, RZ, RZ, R2 ;  /* 0x000000ffff057224 */ /* 0x000fe200078e0002 */
[----:B------:R-:W-:-:S03]  /*0490*/  LOP3.LUT R2, RZ, R0, RZ, 0x33, !PT ;  /* 0x00000000ff027212 */ /* 0x000fc600078e33ff */
[----:B------:R-:W-:Y:S01]  /*04a0*/  @!P2 IMAD.MOV R5, RZ, RZ, -R5 ;  /* 0x000000ffff05a224 */ /* 0x000fe200078e0a05 */
[----:B------:R-:W-:-:S04]  /*04b0*/  ISETP.GE.AND P2, PT, R9, RZ, PT ;  /* 0x000000ff0900720c */ /* 0x000fc80003f46270 */
[----:B------:R-:W-:-:S03]  /*04c0*/  SEL R0, R2, R5, !P0 ;  /* 0x0000000502007207 */ /* 0x000fc60004000000 */
[----:B------:R-:W-:Y:S02]  /*04d0*/  @!P1 IMAD.IADD R3, R3, 0x1, -R6 ;  /* 0x0000000103039824 */ /* 0x000fe400078e0a06 */
[----:B------:R-:W-:-:S04]  /*04e0*/  IMAD.SHL.U32 R0, R0, 0x40, RZ ;  /* 0x0000004000007824 */ /* 0x000fc800078e00ff */
[----:B------:R-:W-:Y:S01]  /*04f0*/  @!P2 IMAD.MOV R3, RZ, RZ, -R3 ;  /* 0x000000ffff03a224 */ /* 0x000fe200078e0a03 */
[----:B------:R-:W-:-:S04]  /*0500*/  LOP3.LUT R7, R0, R85, RZ, 0xfc, !PT ;  /* 0x0000005500077212 */ /* 0x000fc800078efcff */
[----:B------:R-:W-:Y:S02]  /*0510*/  PRMT R5, R7, 0x9910, RZ ;  /* 0x0000991007057816 */ /* 0x000fe400000000ff */
[----:B------:R-:W-:-:S03]  /*0520*/  SEL R3, R2, R3, !P0 ;  /* 0x0000000302037207 */ /* 0x000fc60004000000 */
[----:B------:R-:W-:Y:S02]  /*0530*/  IMAD R5, R5, 0x2aab, RZ ;  /* 0x00002aab05057824 */ /* 0x000fe400078e02ff */
[----:B------:R-:W-:Y:S01]  /*0540*/  IMAD R3, R4, 0x8, R3 ;  /* 0x0000000804037824 */ /* 0x000fe200078e0203 */
[----:B------:R-:W-:Y:S02]  /*0550*/  LOP3.LUT R4, R13, 0x8, RZ, 0xc0, !PT ;  /* 0x000000080d047812 */ /* 0x000fe400078ec0ff */
[----:B------:R-:W-:Y:S01]  /*0560*/  SHF.R.S32.HI R5, RZ, 0x10, R5 ;  /* 0x00000010ff057819 */ /* 0x000fe20000011405 */
[----:B------:R-:W-:Y:S02]  /*0570*/  IMAD.SHL.U32 R84, R3, 0x80, RZ ;  /* 0x0000008003547824 */ /* 0x000fe400078e00ff */
[----:B------:R-:W-:Y:S01]  /*0580*/  IMAD.SHL.U32 R3, R13, 0x10, RZ ;  /* 0x000000100d037824 */ /* 0x000fe200078e00ff */
[----:B------:R-:W-:Y:S01]  /*0590*/  LOP3.LUT R5, R5, 0xffff, RZ, 0xc0, !PT ;  /* 0x0000ffff05057812 */ /* 0x000fe200078ec0ff */
[----:B------:R-:W-:Y:S01]  /*05a0*/  IMAD.SHL.U32 R12, R4, 0x2, RZ ;  /* 0x00000002040c7824 */ /* 0x000fe200078e00ff */
[----:B------:R-:W-:-:S02]  /*05b0*/  LOP3.LUT R6, R84, 0x40, R85, 0xfe, !PT ;  /* 0x0000004054067812 */ /* 0x000fc400078efe55 */
[----:B------:R-:W-:Y:S02]  /*05c0*/  SHF.R.U32.HI R2, RZ, 0xf, R5 ;  /* 0x0000000fff027819 */ /* 0x000fe40000011605 */
[----:B------:R-:W-:Y:S01]  /*05d0*/  LOP3.LUT R14, R12, 0x10, R3, 0x78, !PT ;  /* 0x000000100c0e7812 */ /* 0x000fe200078e7803 */
[----:B------:R-:W-:Y:S01]  /*05e0*/  IMAD.HI R10, R6, 0x7f807f81, RZ ;  /* 0x7f807f81060a7827 */ /* 0x000fe200078e02ff */
[----:B------:R-:W-:Y:S02]  /*05f0*/  LEA.HI R2, R5, R2, RZ, 0x17 ;  /* 0x0000000205027211 */ /* 0x000fe400078fb8ff */
[----:B------:R-:W-:Y:S01]  /*0600*/  LOP3.LUT R5, R84, R85, RZ, 0xfc, !PT ;  /* 0x0000005554057212 */ /* 0x000fe200078efcff */
[----:B------:R-:W-:Y:S01]  /*0610*/  IMAD R85, R85, 0x20, R14 ;  /* 0x0000002055557824 */ /* 0x000fe200078e020e */
[----:B------:R-:W-:Y:S02]  /*0620*/  PRMT R8, R2, 0x9910, RZ ;  /* 0x0000991002087816 */ /* 0x000fe400000000ff */
[----:B------:R-:W-:Y:S01]  /*0630*/  SHF.R.U32.HI R11, RZ, 0x1f, R10 ;  /* 0x0000001fff0b7819 */ /* 0x000fe2000001160a */
[----:B------:R-:W-:Y:S01]  /*0640*/  IMAD.HI R2, R5, 0x7f807f81, RZ ;  /* 0x7f807f8105027827 */ /* 0x000fe200078e02ff */
[----:B------:R-:W-:-:S02]  /*0650*/  LOP3.LUT R89, R12, 0x10, R87, 0x78, !PT ;  /* 0x000000100c597812 */ /* 0x000fc400078e7857 */
[----:B------:R-:W-:Y:S01]  /*0660*/  LEA.HI.SX32 R11, R10, R11, 0x15 ;  /* 0x0000000b0a0b7211 */ /* 0x000fe200078faaff */
[----:B------:R-:W-:Y:S01]  /*0670*/  IMAD R8, R8, 0xc00, RZ ;  /* 0x00000c0008087824 */ /* 0x000fe200078e02ff */
[----:B------:R-:W-:-:S03]  /*0680*/  SHF.R.U32.HI R9, RZ, 0x1f, R2 ;  /* 0x0000001fff097819 */ /* 0x000fc60000011602 */
[----:B------:R-:W-:Y:S01]  /*0690*/  IMAD.MOV R15, RZ, RZ, -R8 ;  /* 0x000000ffff0f7224 */ /* 0x000fe200078e0a08 */
[----:B------:R-:W-:Y:S01]  /*06a0*/  LEA.HI.SX32 R8, R2, R9, 0x15 ;  /* 0x0000000902087211 */ /* 0x000fe200078faaff */
[----:B------:R-:W-:Y:S01]  /*06b0*/  IMAD R11, R11, -0x1010, R6 ;  /* 0xffffeff00b0b7824 */ /* 0x000fe200078e0206 */
[----:B------:R-:W-:Y:S02]  /*06c0*/  SHF.R.U32.HI R2, RZ, 0x2, R13 ;  /* 0x00000002ff027819 */ /* 0x000fe4000001160d */
[----:B------:R-:W-:Y:S01]  /*06d0*/  PRMT R10, R15, 0x7710, RZ ;  /* 0x000077100f0a7816 */ /* 0x000fe200000000ff */
[----:B------:R-:W-:Y:S01]  /*06e0*/  IMAD R8, R8, -0x1010, R5 ;  /* 0xffffeff008087824 */ /* 0x000fe200078e0205 */
[----:B------:R-:W-:Y:S01]  /*06f0*/  LOP3.LUT R6, R2, 0x10, RZ, 0xc0, !PT ;  /* 0x0000001002067812 */ /* 0x000fe200078ec0ff */
[----:B------:R-:W-:Y:S01]  /*0700*/  IMAD R70, R11, 0x3c00, RZ ;  /* 0x00003c000b467824 */ /* 0x000fe200078e02ff */
[--C-:B------:R-:W-:Y:S01]  /*0710*/  LOP3.LUT R5, R4, 0x7, R13.reuse, 0xf8, !PT ;  /* 0x0000000704057812 */ /* 0x100fe200078ef80d */
[----:B------:R-:W-:Y:S01]  /*0720*/  IMAD.IADD R7, R7, 0x1, R10 ;  /* 0x0000000107077824 */ /* 0x000fe200078e020a */
[----:B------:R-:W-:Y:S01]  /*0730*/  LOP3.LUT R9, R6, 0xf, R13, 0xf8, !PT ;  /* 0x0000000f06097812 */ /* 0x000fe200078ef80d */
[----:B------:R-:W-:Y:S01]  /*0740*/  IMAD R8, R8, 0x3c00, RZ ;  /* 0x00003c0008087824 */ /* 0x000fe200078e02ff */
[----:B------:R-:W-:Y:S01]  /*0750*/  LOP3.LUT R5, R5, 0x10, R2, 0xf8, !PT ;  /* 0x0000001005057812 */ /* 0x000fe200078ef802 */
[----:B------:R-:W-:Y:S01]  /*0760*/  CS2R R14, SRZ ;  /* 0x00000000000e7805 */ /* 0x000fe2000001ff00 */
[----:B------:R-:W-:Y:S01]  /*0770*/  PRMT R72, R7, 0x9910, RZ ;  /* 0x0000991007487816 */ /* 0x000fe200000000ff */
[--C-:B------:R-:W-:Y:S01]  /*0780*/  IMAD R88, R9, 0x20, R86.reuse ;  /* 0x0000002009587824 */ /* 0x100fe200078e0256 */
[--C-:B------:R-:W-:Y:S01]  /*0790*/  LOP3.LUT R4, R8, 0x10, R3.reuse, 0xf8, !PT ;  /* 0x0000001008047812 */ /* 0x100fe200078ef803 */
[----:B------:R-:W-:Y:S01]  /*07a0*/  IMAD R86, R5, 0x20, R86 ;  /* 0x0000002005567824 */ /* 0x000fe200078e0256 */
[----:B------:R-:W-:Y:S01]  /*07b0*/  LOP3.LUT R6, R70, 0x10, R3, 0xf8, !PT ;  /* 0x0000001046067812 */ /* 0x000fe200078ef803 */
[----:B------:R-:W-:Y:S01]  /*07c0*/  IMAD R72, R72, 0x3c00, RZ ;  /* 0x00003c0048487824 */ /* 0x000fe200078e02ff */
[----:B------:R-:W-:-:S02]  /*07d0*/  IADD3 R104, P0, R4, c[0x0][0x160], RZ ;  /* 0x0000580004687a10 */ /* 0x000fc40007f1e0ff */
[----:B------:R-:W-:Y:S02]  /*07e0*/  IADD3 R98, P1, R6, c[0x0][0x160], RZ ;  /* 0x0000580006627a10 */ /* 0x000fe40007f3e0ff */
[----:B------:R-:W-:Y:S01]  /*07f0*/  LOP3.LUT R5, R72, 0x10, R3, 0xf8, !PT ;  /* 0x0000001048057812 */ /* 0x000fe200078ef803 */
[----:B------:R-:W-:Y:S01]  /*0800*/  IMAD.MOV.U32 R68, RZ, RZ, R104 ;  /* 0x000000ffff447224 */ /* 0x000fe200078e0068 */
[----:B------:R-:W-:Y:S02]  /*0810*/  LEA.HI.X.SX32 R105, R4, c[0x0][0x164], 0x1, P0 ;  /* 0x0000590004697a11 */ /* 0x000fe400000f0eff */
[C---:B------:R-:W-:Y:S02]  /*0820*/  IADD3 R106, P2, R5.reuse, c[0x0][0x168], RZ ;  /* 0x00005a00056a7a10 */ /* 0x040fe40007f5e0ff */
[----:B------:R-:W-:Y:S01]  /*0830*/  LEA.HI.X.SX32 R99, R6, c[0x0][0x164], 0x1, P1 ;  /* 0x0000590006637a11 */ /* 0x000fe200008f0eff */
[----:B------:R1:W-:Y:S01]  /*0840*/  LDGSTS.E.BYPASS.128 [R85], [R104.64] ;  /* 0x0000000068557fae */ /* 0x0003e2000b901c44 */
[----:B------:R-:W-:Y:S01]  /*0850*/  LEA.HI.X.SX32 R107, R5, c[0x0][0x16c], 0x1, P2 ;  /* 0x00005b00056b7a11 */ /* 0x000fe200010f0eff */
[----:B------:R-:W-:Y:S01]  /*0860*/  CS2R R6, SRZ ;  /* 0x0000000000067805 */ /* 0x000fe2000001ff00 */
[----:B------:R-:W-:Y:S01]  /*0870*/  LEA.HI.X.SX32 R69, R8, c[0x0][0x164], 0x1, P0 ;  /* 0x0000590008457a11 */ /* 0x000fe200000f0eff */
[----:B------:R2:W-:Y:S01]  /*0880*/  LDGSTS.E.BYPASS.128 [R85+0x800], [R98.64] ;  /* 0x0080000062557fae */ /* 0x0005e2000b901c44 */
[----:B------:R-:W-:Y:S01]  /*0890*/  LEA.HI.X.SX32 R71, R70, c[0x0][0x164], 0x1, P1 ;  /* 0x0000590046477a11 */ /* 0x000fe200008f0eff */
[----:B------:R-:W-:Y:S01]  /*08a0*/  IMAD.MOV.U32 R70, RZ, RZ, R98 ;  /* 0x000000ffff467224 */ /* 0x000fe200078e0062 */
[----:B------:R-:W-:Y:S01]  /*08b0*/  LEA.HI.X.SX32 R73, R72, c[0x0][0x16c], 0x1, P2 ;  /* 0x00005b0048497a11 */ /* 0x000fe200010f0eff */
[----:B------:R-:W0:Y:S01]  /*08c0*/  LDGDEPBAR ;  /* 0x00000000000079af */ /* 0x000e220000000000 */
[----:B------:R-:W-:Y:S01]  /*08d0*/  IMAD.MOV.U32 R72, RZ, RZ, R106 ;  /* 0x000000ffff487224 */ /* 0x000fe200078e006a */
[----:B------:R-:W-:Y:S01]  /*08e0*/  LOP3.LUT R10, R2, 0x8, RZ, 0xc0, !PT ;  /* 0x00000008020a7812 */ /* 0x000fe200078ec0ff */
[----:B------:R-:W-:Y:S01]  /*08f0*/  CS2R R4, SRZ ;  /* 0x0000000000047805 */ /* 0x000fe2000001ff00 */
[----:B------:R3:W-:Y:S01]  /*0900*/  LDGSTS.E.BYPASS.128 [R85+0x2000], [R106.64] ;  /* 0x020000006a557fae */ /* 0x0007e2000b901c44 */
[----:B-1----:R-:W-:Y:S01]  /*0910*/  IADD3 R104, P2, R104, 0x40, RZ ;  /* 0x0000004068687810 */ /* 0x002fe20007f5e0ff */
[----:B------:R-:W-:Y:S01]  /*0920*/  CS2R R8, SRZ ;  /* 0x0000000000087805 */ /* 0x000fe2000001ff00 */
[----:B------:R-:W-:Y:S01]  /*0930*/  LOP3.LUT R10, R10, 0x7, R13, 0xf8, !PT ;  /* 0x000000070a0a7812 */ /* 0x000fe200078ef80d */
[----:B------:R-:W0:Y:S04]  /*0940*/  LDGDEPBAR ;  /* 0x00000000000079af */ /* 0x000e280000000000 */
[----:B------:R-:W-:Y:S01]  /*0950*/  BAR.SYNC.DEFER_BLOCKING 0x0 ;  /* 0x0000000000007b1d */ /* 0x000fe20000010000 */
[----:B--2---:R-:W-:Y:S01]  /*0960*/  IADD3 R98, P1, R98, 0x40, RZ ;  /* 0x0000004062627810 */ /* 0x004fe20007f3e0ff */
[----:B------:R-:W-:Y:S01]  /*0970*/  IMAD R89, R10, 0x20, R89 ;  /* 0x000000200a597824 */ /* 0x000fe200078e0259 */
[----:B------:R-:W-:Y:S01]  /*0980*/  CS2R R12, SRZ ;  /* 0x00000000000c7805 */ /* 0x000fe2000001ff00 */
[----:B---3--:R-:W-:Y:S01]  /*0990*/  IADD3 R106, P0, R106, 0x40, RZ ;  /* 0x000000406a6a7810 */ /* 0x008fe20007f1e0ff */
[----:B------:R-:W-:Y:S01]  /*09a0*/  CS2R R10, SRZ ;  /* 0x00000000000a7805 */ /* 0x000fe2000001ff00 */
[----:B------:R-:W-:-:S02]  /*09b0*/  IMAD.X R109, RZ, RZ, R71, P1 ;  /* 0x000000ffff6d7224 */ /* 0x000fc400008e0647 */
[----:B------:R-:W-:Y:S02]  /*09c0*/  IMAD.X R107, RZ, RZ, R69, P2 ;  /* 0x000000ffff6b7224 */ /* 0x000fe400010e0645 */
[----:B------:R-:W-:Y:S01]  /*09d0*/  IMAD.X R111, RZ, RZ, R73, P0 ;  /* 0x000000ffff6f7224 */ /* 0x000fe200000e0649 */
[----:B------:R-:W-:Y:S01]  /*09e0*/  @!PT LDS RZ, [RZ] ;  /* 0x00000000fffff984 */ /* 0x000fe20000000800 */
[----:B------:R-:W-:Y:S01]  /*09f0*/  @!PT LDS RZ, [RZ] ;  /* 0x00000000fffff984 */ /* 0x000fe20000000800 */
[----:B------:R-:W-:Y:S01]  /*0a00*/  @!PT LDS RZ, [RZ] ;  /* 0x00000000fffff984 */ /* 0x000fe20000000800 */
[----:B------:R1:W-:Y:S04]  /*0a10*/  LDGSTS.E.BYPASS.128 [R85+0x1000], [R68.64+0x20] ;  /* 0x0100002044557fae */ /* 0x0003e8000b901c44 */
[----:B------:R1:W-:Y:S04]  /*0a20*/  LDGSTS.E.BYPASS.128 [R85+0x1800], [R70.64+0x20] ;  /* 0x0180002046557fae */ /* 0x0003e8000b901c44 */
[----:B------:R-:W0:Y:S04]  /*0a30*/  LDGDEPBAR ;  /* 0x00000000000079af */ /* 0x000e280000000000 */
[----:B------:R1:W-:Y:S04]  /*0a40*/  LDGSTS.E.BYPASS.128 [R85+0x2800], [R72.64+0x20] ;  /* 0x0280002048557fae */ /* 0x0003e8000b901c44 */
[----:B------:R-:W0:Y:S02]  /*0a50*/  LDGDEPBAR ;  /* 0x00000000000079af */ /* 0x000e240000000000 */
.L_x_0:
[----:B------:R-:W-:-:S04]  /*0a60*/  DEPBAR.LE SB0, 0x2 ;  /* 0x000080800000791a */ /* 0x000fc80000000000 */
[----:B------:R-:W-:Y:S02]  /*0a70*/  IADD3 R95, R95, 0x1, RZ ;  /* 0x000000015f5f7810 */ /* 0x000fe40007ffe0ff */
[----:B------:R-:W-:Y:S01]  /*0a80*/  IADD3 R94, R94, 0x1, RZ ;  /* 0x000000015e5e7810 */ /* 0x000fe20007ffe0ff */
[----:B------:R-:W-:Y:S01]  /*0a90*/  BAR.SYNC.DEFER_BLOCKING 0x0 ;  /* 0x0000000000007b1d */ /* 0x000fe20000010000 */
[C---:B------:R-:W-:Y:S02]  /*0aa0*/  ISETP.GE.AND P0, PT, R95.reuse, 0x2, PT ;  /* 0x000000025f00780c */ /* 0x040fe40003f06270 */
[----:B------:R-:W-:Y:S02]  /*0ab0*/  ISETP.GE.AND P1, PT, R94, 0x2, PT ;  /* 0x000000025e00780c */ /* 0x000fe40003f26270 */
[----:B------:R-:W-:Y:S02]  /*0ac0*/  SEL R95, R95, RZ, !P0 ;  /* 0x000000ff5f5f7207 */ /* 0x000fe40004000000 */
[----:B------:R-:W-:-:S02]  /*0ad0*/  ISETP.GE.U32.AND P0, PT, R91, 0x1de, PT ;  /* 0x000001de5b00780c */ /* 0x000fc40003f06070 */
[----:B------:R-:W-:Y:S01]  /*0ae0*/  SEL R94, R94, RZ, !P1 ;  /* 0x000000ff5e5e7207 */ /* 0x000fe20004800000 */
[C---:B------:R-:W-:Y:S01]  /*0af0*/  IMAD R99, R95.reuse, 0x1000, R88 ;  /* 0x000010005f637824 */ /* 0x040fe200078e0258 */
[----:B------:R-:W-:Y:S01]  /*0b00*/  ISETP.GE.U32.AND.EX P0, PT, R90, RZ, PT, P0 ;  /* 0x000000ff5a00720c */ /* 0x000fe20003f06100 */
[C---:B------:R-:W-:Y:S02]  /*0b10*/  IMAD R105, R95.reuse, 0x800, R89 ;  /* 0x000008005f697824 */ /* 0x040fe400078e0259 */
[----:B-1----:R-:W-:-:S03]  /*0b20*/  IMAD R72, R95, 0x1000, R86 ;  /* 0x000010005f487824 */ /* 0x002fc600078e0256 */
[----:B------:R-:W-:Y:S04]  /*0b30*/  LDSM.16.M88.2 R100, [R105+0x2000] ;  /* 0x002000006964783b */ /* 0x000fe80000000100 */
[----:B------:R-:W1:Y:S04]  /*0b40*/  LDSM.16.M88.4 R68, [R99] ;  /* 0x000000006344783b */ /* 0x000e680000000200 */
[----:B------:R-:W2:Y:S04]  /*0b50*/  LDSM.16.M88.2 R102, [R105+0x2200] ;  /* 0x002200006966783b */ /* 0x000ea80000000100 */
[----:B------:R-:W3:Y:S04]  /*0b60*/  LDSM.16.M88.2 R92, [R105+0x2400] ;  /* 0x00240000695c783b */ /* 0x000ee80000000100 */
[----:B------:R4:W3:Y:S04]  /*0b70*/  LDSM.16.M88.2 R96, [R105+0x2600] ;  /* 0x002600006960783b */ /* 0x0008e80000000100 */
[----:B------:R-:W3:Y:S04]  /*0b80*/  LDSM.16.M88.4 R72, [R72+0x400] ;  /* 0x000400004848783b */ /* 0x000ee80000000200 */
[----:B------:R-:W3:Y:S01]  /*0b90*/  LDSM.16.M88.4 R76, [R99+0x800] ;  /* 0x00080000634c783b */ /* 0x000ee20000000200 */
[----:B----4-:R-:W-:-:S03]  /*0ba0*/  IMAD.MOV.U32 R105, RZ, RZ, R107 ;  /* 0x000000ffff697224 */ /* 0x010fc600078e006b */
[----:B------:R-:W4:Y:S01]  /*0bb0*/  LDSM.16.M88.4 R80, [R99+0xc00] ;  /* 0x000c00006350783b */ /* 0x000f220000000200 */
[C---:B-1----:R-:W-:Y:S08]  /*0bc0*/  IMMA.16832.S8.S8.SAT R52, R68.reuse.ROW, R100.COL, R52 ;  /* 0x0000006444347237 */ /* 0x042ff00000445c34 */
[C---:B--2---:R-:W-:Y:S08]  /*0bd0*/  IMMA.16832.S8.S8.SAT R56, R68.reuse.ROW, R102.COL, R56 ;  /* 0x0000006644387237 */ /* 0x044ff00000445c38 */
[C---:B---3--:R-:W-:Y:S08]  /*0be0*/  IMMA.16832.S8.S8.SAT R60, R68.reuse.ROW, R92.COL, R60 ;  /* 0x0000005c443c7237 */ /* 0x048ff00000445c3c */
[----:B------:R-:W-:Y:S07]  /*0bf0*/  IMMA.16832.S8.S8.SAT R64, R68.ROW, R96.COL, R64 ;  /* 0x0000006044407237 */ /* 0x000fee0000445c40 */
[----:B------:R-:W-:Y:S01]  /*0c00*/  IMAD R71, R94, 0x1000, R85 ;  /* 0x000010005e477824 */ /* 0x000fe200078e0255 */
[----:B------:R-:W-:Y:S01]  /*0c10*/  BAR.SYNC.DEFER_BLOCKING 0x0 ;  /* 0x0000000000007b1d */ /* 0x000fe20000010000 */
[----:B------:R-:W-:Y:S01]  /*0c20*/  IMAD.MOV.U32 R68, RZ, RZ, R98 ;  /* 0x000000ffff447224 */ /* 0x000fe200078e0062 */
[----:B------:R-:W-:Y:S01]  /*0c30*/  IMMA.16832.S8.S8.SAT R36, R72.ROW, R100.COL, R36 ;  /* 0x0000006448247237 */ /* 0x000fe20000445c24 */
[----:B------:R-:W-:Y:S01]  /*0c40*/  IMAD.MOV.U32 R69, RZ, RZ, R109 ;  /* 0x000000ffff457224 */ /* 0x000fe200078e006d */
[----:B------:R-:W-:-:S05]  /*0c50*/  IADD3 R98, P2, R98, 0x20, RZ ;  /* 0x0000002062627810 */ /* 0x000fca0007f5e0ff */
[----:B------:R-:W-:Y:S01]  /*0c60*/  IMAD.X R109, RZ, RZ, R109, P2 ;  /* 0x000000ffff6d7224 */ /* 0x000fe200010e066d */
[C---:B------:R-:W-:Y:S08]  /*0c70*/  IMMA.16832.S8.S8.SAT R40, R72.reuse.ROW, R102.COL, R40 ;  /* 0x0000006648287237 */ /* 0x040ff00000445c28 */
[C---:B------:R-:W-:Y:S01]  /*0c80*/  IMMA.16832.S8.S8.SAT R44, R72.reuse.ROW, R92.COL, R44 ;  /* 0x0000005c482c7237 */ /* 0x040fe20000445c2c */
[----:B------:R-:W-:Y:S01]  /*0c90*/  @!PT LDS RZ, [RZ] ;  /* 0x00000000fffff984 */ /* 0x000fe20000000800 */
[----:B------:R-:W-:Y:S01]  /*0ca0*/  @!PT LDS RZ, [RZ] ;  /* 0x00000000fffff984 */ /* 0x000fe20000000800 */
[----:B------:R-:W-:Y:S01]  /*0cb0*/  @!PT LDS RZ, [RZ] ;  /* 0x00000000fffff984 */ /* 0x000fe20000000800 */
[----:B------:R1:W-:Y:S07]  /*0cc0*/  LDGSTS.E.BYPASS.128 [R71], [R104.64], !P0 ;  /* 0x0000000068477fae */ /* 0x0003ee000c101c44 */
[----:B------:R-:W-:Y:S01]  /*0cd0*/  IMMA.16832.S8.S8.SAT R48, R72.ROW, R96.COL, R48 ;  /* 0x0000006048307237 */ /* 0x000fe20000445c30 */
[----:B------:R2:W-:Y:S04]  /*0ce0*/  LDGSTS.E.BYPASS.128 [R71+0x800], [R68.64], !P0 ;  /* 0x0080000044477fae */ /* 0x0005e8000c101c44 */
[----:B------:R-:W0:Y:S02]  /*0cf0*/  LDGDEPBAR ;  /* 0x00000000000079af */ /* 0x000e240000000000 */
[----:B------:R-:W-:Y:S01]  /*0d00*/  IMAD R73, R94, 0x800, R85 ;  /* 0x000008005e497824 */ /* 0x000fe200078e0255 */
[----:B------:R-:W-:Y:S01]  /*0d10*/  IMMA.16832.S8.S8.SAT R28, R76.ROW, R100.COL, R28 ;  /* 0x000000644c1c7237 */ /* 0x000fe20000445c1c */
[----:B-1----:R-:W-:Y:S01]  /*0d20*/  IADD3 R104, P3, R104, 0x20, RZ ;  /* 0x0000002068687810 */ /* 0x002fe20007f7e0ff */
[----:B--2---:R-:W-:Y:S01]  /*0d30*/  IMAD.MOV.U32 R68, RZ, RZ, R106 ;  /* 0x000000ffff447224 */ /* 0x004fe200078e006a */
[----:B------:R-:W-:Y:S01]  /*0d40*/  IADD3 R106, P1, R106, 0x20, RZ ;  /* 0x000000206a6a7810 */ /* 0x000fe20007f3e0ff */
[----:B------:R-:W-:-:S04]  /*0d50*/  IMAD.MOV.U32 R69, RZ, RZ, R111 ;  /* 0x000000ffff457224 */ /* 0x000fc800078e006f */
[----:B------:R-:W-:Y:S01]  /*0d60*/  IMMA.16832.S8.S8.SAT R4, R76.ROW, R102.COL, R4 ;  /* 0x000000664c047237 */ /* 0x000fe20000445c04 */
[----:B------:R-:W-:Y:S02]  /*0d70*/  IMAD.X R107, RZ, RZ, R107, P3 ;  /* 0x000000ffff6b7224 */ /* 0x000fe400018e066b */
[----:B------:R-:W-:Y:S01]  /*0d80*/  IMAD.X R111, RZ, RZ, R111, P1 ;  /* 0x000000ffff6f7224 */ /* 0x000fe200008e066f */
[----:B------:R1:W-:Y:S01]  /*0d90*/  LDGSTS.E.BYPASS.128 [R73+0x2000], [R68.64], !P0 ;  /* 0x0200000044497fae */ /* 0x0003e2000c101c44 */
[----:B------:R-:W-:-:S03]  /*0da0*/  IADD3 R91, P0, R91, 0x1, RZ ;  /* 0x000000015b5b7810 */ /* 0x000fc60007f1e0ff */
[----:B------:R-:W-:Y:S01]  /*0db0*/  IMMA.16832.S8.S8.SAT R20, R76.ROW, R92.COL, R20 ;  /* 0x0000005c4c147237 */ /* 0x000fe20000445c14 */
[----:B------:R-:W0:Y:S01]  /*0dc0*/  LDGDEPBAR ;  /* 0x00000000000079af */ /* 0x000e220000000000 */
[----:B------:R-:W-:Y:S01]  /*0dd0*/  IMAD.X R90, RZ, RZ, R90, P0 ;  /* 0x000000ffff5a7224 */ /* 0x000fe200000e065a */
[----:B------:R-:W-:-:S04]  /*0de0*/  ISETP.NE.U32.AND P0, PT, R91, 0x1e0, PT ;  /* 0x000001e05b00780c */ /* 0x000fc80003f05070 */
[----:B------:R-:W-:Y:S01]  /*0df0*/  ISETP.NE.AND.EX P0, PT, R90, RZ, PT, P0 ;  /* 0x000000ff5a00720c */ /* 0x000fe20003f05300 */
[----:B------:R-:W-:Y:S08]  /*0e00*/  IMMA.16832.S8.S8.SAT R32, R76.ROW, R96.COL, R32 ;  /* 0x000000604c207237 */ /* 0x000ff00000445c20 */
[C---:B----4-:R-:W-:Y:S08]  /*0e10*/  IMMA.16832.S8.S8.SAT R12, R80.reuse.ROW, R100.COL, R12 ;  /* 0x00000064500c7237 */ /* 0x050ff00000445c0c */
[C---:B------:R-:W-:Y:S08]  /*0e20*/  IMMA.16832.S8.S8.SAT R8, R80.reuse.ROW, R102.COL, R8 ;  /* 0x0000006650087237 */ /* 0x040ff00000445c08 */
[C---:B------:R-:W-:Y:S08]  /*0e30*/  IMMA.16832.S8.S8.SAT R16, R80.reuse.ROW, R92.COL, R16 ;  /* 0x0000005c50107237 */ /* 0x040ff00000445c10 */
[----:B------:R-:W-:Y:S01]  /*0e40*/  IMMA.16832.S8.S8.SAT R24, R80.ROW, R96.COL, R24 ;  /* 0x0000006050187237 */ /* 0x000fe20000445c18 */
[----:B-1----:R-:W-:Y:S07]  /*0e50*/  @P0 BRA `(.L_x_0) ;  /* 0xfffffc0000000947 */ /* 0x002fee000383ffff */
[----:B------:R-:W1:Y:S01]  /*0e60*/  S2R R68, SR_TID.X ;  /* 0x0000000000447919 */ /* 0x000e620000002100 */
[----:B------:R-:W-:-:S04]  /*0e70*/  DEPBAR.LE SB0, 0x0 ;  /* 0x000080000000791a */ /* 0x000fc80000000000 */
[----:B------:R-:W-:Y:S02]  /*0e80*/  LOP3.LUT R71, R3, 0xc0, RZ, 0xc0, !PT ;  /* 0x000000c003477812 */ /* 0x000fe400078ec0ff */
[--C-:B------:R-:W-:Y:S02]  /*0e90*/  LOP3.LUT R83, R0, 0x3c, R87.reuse, 0xf8, !PT ;  /* 0x0000003c00537812 */ /* 0x100fe400078ef857 */
[----:B------:R-:W-:Y:S02]  /*0ea0*/  SHF.R.U32.HI R70, RZ, 0x4, R87 ;  /* 0x00000004ff467819 */ /* 0x000fe40000011657 */
[----:B------:R-:W-:Y:S02]  /*0eb0*/  LOP3.LUT R87, R87, 0x1fc, RZ, 0xc0, !PT ;  /* 0x000001fc57577812 */ /* 0x000fe400078ec0ff */
[----:B------:R-:W-:Y:S01]  /*0ec0*/  LOP3.LUT R70, R70, 0x1c, RZ, 0xc0, !PT ;  /* 0x0000001c46467812 */ /* 0x000fe200078ec0ff */
[----:B------:R-:W-:Y:S01]  /*0ed0*/  BAR.SYNC.DEFER_BLOCKING 0x0 ;  /* 0x0000000000007b1d */ /* 0x000fe20000010000 */
[----:B------:R-:W-:-:S03]  /*0ee0*/  ISETP.GE.AND P0, PT, R83, 0xc00, PT ;  /* 0x00000c005300780c */ /* 0x000fc60003f06270 */
[----:B------:R-:W-:Y:S01]  /*0ef0*/  IMAD.IADD R81, R87, 0x1, R70 ;  /* 0x0000000157517824 */ /* 0x000fe200078e0246 */
[----:B-1----:R-:W-:Y:S01]  /*0f00*/  SHF.R.U32.HI R69, RZ, 0x4, R68 ;  /* 0x00000004ff457819 */ /* 0x002fe20000011644 */
[----:B------:R-:W-:-:S03]  /*0f10*/  IMAD.SHL.U32 R68, R68, 0x2, RZ ;  /* 0x0000000244447824 */ /* 0x000fc600078e00ff */
[----:B------:R-:W-:Y:S02]  /*0f20*/  SGXT.U32 R69, R69, 0x3 ;  /* 0x000000034545781a */ /* 0x000fe40000000000 */
[----:B------:R-:W-:Y:S02]  /*0f30*/  LOP3.LUT R68, R71, 0x6, R68, 0xf8, !PT ;  /* 0x0000000647447812 */ /* 0x000fe400078ef844 */
[----:B------:R-:W-:Y:S02]  /*0f40*/  LOP3.LUT R71, R87, 0x600, RZ, 0xfc, !PT ;  /* 0x0000060057477812 */ /* 0x000fe400078efcff */
[----:B------:R-:W-:Y:S02]  /*0f50*/  LOP3.LUT R0, R69, R84, RZ, 0xfc, !PT ;  /* 0x0000005445007212 */ /* 0x000fe400078efcff */
[----:B------:R-:W-:Y:S02]  /*0f60*/  LOP3.LUT R69, R68, 0x500, R3, 0xf8, !PT ;  /* 0x0000050044457812 */ /* 0x000fe400078ef803 */
[----:B------:R-:W-:-:S02]  /*0f70*/  SHF.R.U32.HI R71, RZ, 0x4, R71 ;  /* 0x00000004ff477819 */ /* 0x000fc40000011647 */
[----:B------:R-:W-:Y:S02]  /*0f80*/  LOP3.LUT R82, R69, 0x8, R2, 0xf8, !PT ;  /* 0x0000000845527812 */ /* 0x000fe400078ef802 */
[----:B------:R-:W-:Y:S02]  /*0f90*/  LOP3.LUT R70, R71, 0x7c, RZ, 0xc0, !PT ;  /* 0x0000007c47467812 */ /* 0x000fe400078ec0ff */
[C---:B------:R-:W-:Y:S02]  /*0fa0*/  LOP3.LUT R71, R69.reuse, 0x200, RZ, 0xfc, !PT ;  /* 0x0000020045477812 */ /* 0x040fe400078efcff */
[-C--:B------:R-:W-:Y:S01]  /*0fb0*/  LEA.HI R84, R69, R82.reuse, RZ, 0x1c ;  /* 0x0000005245547211 */ /* 0x080fe200078fe0ff */
[----:B------:R-:W-:Y:S01]  /*0fc0*/  IMAD.IADD R2, R87, 0x1, R70 ;  /* 0x0000000157027824 */ /* 0x000fe200078e0246 */
[----:B------:R-:W-:Y:S02]  /*0fd0*/  LEA.HI R82, R71, R82, RZ, 0x1c ;  /* 0x0000005247527211 */ /* 0x000fe400078fe0ff */
[C---:B------:R-:W-:Y:S01]  /*0fe0*/  LOP3.LUT R68, R87.reuse, 0x400, RZ, 0xfc, !PT ;  /* 0x0000040057447812 */ /* 0x040fe200078efcff */
[----:B------:R-:W-:Y:S01]  /*0ff0*/  STS.64 [R84.X4], R52 ;  /* 0x0000003454007388 */ /* 0x000fe20000004a00 */
[----:B------:R-:W-:-:S02]  /*1000*/  LOP3.LUT R3, R87, 0x200, RZ, 0xfc, !PT ;  /* 0x0000020057037812 */ /* 0x000fc400078efcff */
[----:B------:R-:W-:Y:S01]  /*1010*/  SHF.R.U32.HI R68, RZ, 0x4, R68 ;  /* 0x00000004ff447819 */ /* 0x000fe20000011644 */
[----:B------:R-:W-:Y:S01]  /*1020*/  STS.64 [R82.X4+0x800], R54 ;  /* 0x0008003652007388 */ /* 0x000fe20000004a00 */
[----:B------:R-:W-:Y:S02]  /*1030*/  SHF.R.U32.HI R3, RZ, 0x4, R3 ;  /* 0x00000004ff037819 */ /* 0x000fe40000011603 */
[----:B------:R-:W-:Y:S01]  /*1040*/  LOP3.LUT R68, R68, 0x5c, RZ, 0xc0, !PT ;  /* 0x0000005c44447812 */ /* 0x000fe200078ec0ff */
[----:B------:R-:W-:Y:S01]  /*1050*/  STS.64 [R84.X4+0x40], R56 ;  /* 0x0000403854007388 */ /* 0x000fe20000004a00 */
[----:B------:R-:W-:Y:S02]  /*1060*/  LOP3.LUT R80, R3, 0x3c, RZ, 0xc0, !PT ;  /* 0x0000003c03507812 */ /* 0x000fe400078ec0ff */
[C---:B------:R-:W-:Y:S01]  /*1070*/  LOP3.LUT R71, R0.reuse, 0x10, RZ, 0xfc, !PT ;  /* 0x0000001000477812 */ /* 0x040fe200078efcff */
[----:B------:R-:W-:Y:S01]  /*1080*/  STS.64 [R82.X4+0x840], R58 ;  /* 0x0008403a52007388 */ /* 0x000fe20000004a00 */
[C---:B------:R-:W-:Y:S01]  /*1090*/  IMAD.IADD R3, R87.reuse, 0x1, R68 ;  /* 0x0000000157037824 */ /* 0x040fe200078e0244 */
[C---:B------:R-:W-:Y:S01]  /*10a0*/  LOP3.LUT R68, R0.reuse, 0x8, RZ, 0xfc, !PT ;  /* 0x0000000800447812 */ /* 0x040fe200078efcff */
[----:B------:R-:W-:Y:S01]  /*10b0*/  IMAD.IADD R80, R87, 0x1, R80 ;  /* 0x0000000157507824 */ /* 0x000fe200078e0250 */
[----:B------:R-:W-:Y:S01]  /*10c0*/  STS.64 [R84.X4+0x80], R60 ;  /* 0x0000803c54007388 */ /* 0x000fe20000004a00 */
[----:B------:R-:W-:-:S02]  /*10d0*/  LOP3.LUT R70, R0, 0x18, RZ, 0xfc, !PT ;  /* 0x0000001800467812 */ /* 0x000fc400078efcff */
[----:B------:R-:W-:Y:S01]  /*10e0*/  ISETP.LT.AND P2, PT, R68, 0x1010, !P0 ;  /* 0x000010104400780c */ /* 0x000fe20004741270 */
[----:B------:R-:W-:Y:S01]  /*10f0*/  STS.64 [R82.X4+0x880], R62 ;  /* 0x0008803e52007388 */ /* 0x000fe20000004a00 */
[C---:B------:R-:W-:Y:S02]  /*1100*/  LOP3.LUT R69, R0.reuse, 0x20, RZ, 0xfc, !PT ;  /* 0x0000002000457812 */ /* 0x040fe400078efcff */
[----:B------:R-:W-:Y:S01]  /*1110*/  LOP3.LUT R68, R0, 0x28, RZ, 0xfc, !PT ;  /* 0x0000002800447812 */ /* 0x000fe200078efcff */
[----:B------:R-:W-:Y:S01]  /*1120*/  STS.64 [R84.X4+0xc0], R64 ;  /* 0x0000c04054007388 */ /* 0x000fe20000004a00 */
[----:B------:R-:W-:Y:S02]  /*1130*/  ISETP.LT.AND P1, PT, R71, 0x1010, !P0 ;  /* 0x000010104700780c */ /* 0x000fe40004721270 */
[----:B------:R-:W-:Y:S01]  /*1140*/  ISETP.LT.AND P6, PT, R70, 0x1010, !P0 ;  /* 0x000010104600780c */ /* 0x000fe200047c1270 */
[----:B------:R-:W-:Y:S04]  /*1150*/  STS.64 [R82.X4+0x8c0], R66 ;  /* 0x0008c04252007388 */ /* 0x000fe80000004a00 */
[----:B------:R-:W-:Y:S01]  /*1160*/  BAR.SYNC.DEFER_BLOCKING 0x0 ;  /* 0x0000000000007b1d */ /* 0x000fe20000010000 */
[----:B------:R-:W-:-:S02]  /*1170*/  ISETP.LT.AND P5, PT, R69, 0x1010, !P0 ;  /* 0x000010104500780c */ /* 0x000fc400047a1270 */
[----:B------:R-:W-:Y:S02]  /*1180*/  ISETP.LT.AND P4, PT, R68, 0x1010, !P0 ;  /* 0x000010104400780c */ /* 0x000fe40004781270 */
[C---:B------:R-:W-:Y:S01]  /*1190*/  ISETP.LT.AND P3, PT, R0.reuse, 0x1010, !P0 ;  /* 0x000010100000780c */ /* 0x040fe20004761270 */
[----:B------:R-:W1:Y:S04]  /*11a0*/  LDS.128 R68, [R81.X4] ;  /* 0x0000000051447984 */ /* 0x000e680000004c00 */
[----:B------:R-:W2:Y:S04]  /*11b0*/  LDS.128 R72, [R80.X4+0x800] ;  /* 0x0008000050487984 */ /* 0x000ea80000004c00 */
[----:B------:R-:W3:Y:S04]  /*11c0*/  LDS.128 R76, [R3.X4+0x1000] ;  /* 0x00100000034c7984 */ /* 0x000ee80000004c00 */
[----:B------:R-:W4:Y:S04]  /*11d0*/  LDS.128 R52, [R2.X4+0x1800] ;  /* 0x0018000002347984 */ /* 0x000f280000004c00 */
[----:B------:R-:W-:Y:S06]  /*11e0*/  BAR.SYNC.DEFER_BLOCKING 0x0 ;  /* 0x0000000000007b1d */ /* 0x000fec0000010000 */
[----:B------:R-:W-:Y:S04]  /*11f0*/  STS.64 [R84.X4], R36 ;  /* 0x0000002454007388 */ /* 0x000fe80000004a00 */
[----:B------:R-:W-:Y:S04]  /*1200*/  STS.64 [R82.X4+0x800], R38 ;  /* 0x0008002652007388 */ /* 0x000fe80000004a00 */
[----:B------:R-:W-:Y:S04]  /*1210*/  STS.64 [R84.X4+0x40], R40 ;  /* 0x0000402854007388 */ /* 0x000fe80000004a00 */
[----:B------:R-:W-:Y:S04]  /*1220*/  STS.64 [R82.X4+0x840], R42 ;  /* 0x0008402a52007388 */ /* 0x000fe80000004a00 */
[----:B------:R-:W-:Y:S04]  /*1230*/  STS.64 [R84.X4+0x80], R44 ;  /* 0x0000802c54007388 */ /* 0x000fe80000004a00 */
[----:B------:R-:W-:Y:S04]  /*1240*/  STS.64 [R82.X4+0x880], R46 ;  /* 0x0008802e52007388 */ /* 0x000fe80000004a00 */
[----:B------:R-:W-:Y:S04]  /*1250*/  STS.64 [R84.X4+0xc0], R48 ;  /* 0x0000c03054007388 */ /* 0x000fe80000004a00 */
[----:B------:R-:W-:Y:S04]  /*1260*/  STS.64 [R82.X4+0x8c0], R50 ;  /* 0x0008c03252007388 */ /* 0x000fe80000004a00 */
[----:B------:R-:W-:Y:S06]  /*1270*/  BAR.SYNC.DEFER_BLOCKING 0x0 ;  /* 0x0000000000007b1d */ /* 0x000fec0000010000 */
[----:B------:R-:W1:Y:S04]  /*1280*/  LDS.128 R64, [R81.X4] ;  /* 0x0000000051407984 */ /* 0x000e680000004c00 */
[----:B------:R-:W1:Y:S04]  /*1290*/  LDS.128 R56, [R80.X4+0x800] ;  /* 0x0008000050387984 */ /* 0x000e680000004c00 */
[----:B------:R-:W1:Y:S04]  /*12a0*/  LDS.128 R60, [R3.X4+0x1000] ;  /* 0x00100000033c7984 */ /* 0x000e680000004c00 */
[----:B------:R-:W1:Y:S04]  /*12b0*/  LDS.128 R36, [R2.X4+0x1800] ;  /* 0x0018000002247984 */ /* 0x000e680000004c00 */
[----:B------:R-:W-:Y:S06]  /*12c0*/  BAR.SYNC.DEFER_BLOCKING 0x0 ;  /* 0x0000000000007b1d */ /* 0x000fec0000010000 */
[----:B------:R-:W-:Y:S04]  /*12d0*/  STS.64 [R84.X4], R28 ;  /* 0x0000001c54007388 */ /* 0x000fe80000004a00 */
[----:B------:R-:W-:Y:S04]  /*12e0*/  STS.64 [R82.X4+0x800], R30 ;  /* 0x0008001e52007388 */ /* 0x000fe80000004a00 */
[----:B------:R-:W-:Y:S04]  /*12f0*/  STS.64 [R84.X4+0x40], R4 ;  /* 0x0000400454007388 */ /* 0x000fe80000004a00 */
[----:B------:R-:W-:Y:S04]  /*1300*/  STS.64 [R82.X4+0x840], R6 ;  /* 0x0008400652007388 */ /* 0x000fe80000004a00 */
[----:B------:R1:W-:Y:S04]  /*1310*/  STS.64 [R84.X4+0x80], R20 ;  /* 0x0000801454007388 */ /* 0x0003e80000004a00 */
[----:B------:R2:W-:Y:S04]  /*1320*/  STS.64 [R82.X4+0x880], R22 ;  /* 0x0008801652007388 */ /* 0x0005e80000004a00 */
[----:B------:R2:W-:Y:S04]  /*1330*/  STS.64 [R84.X4+0xc0], R32 ;  /* 0x0000c02054007388 */ /* 0x0005e80000004a00 */
[----:B------:R3:W-:Y:S01]  /*1340*/  STS.64 [R82.X4+0x8c0], R34 ;  /* 0x0008c02252007388 */ /* 0x0007e20000004a00 */
[----:B-1----:R-:W-:-:S02]  /*1350*/  IMAD R20, R0, 0xc00, R83 ;  /* 0x00000c0000147824 */ /* 0x002fc400078e0253 */
[----:B------:R-:W-:Y:S01]  /*1360*/  IMAD.MOV.U32 R21, RZ, RZ, 0x4 ;  /* 0x00000004ff157424 */ /* 0x000fe200078e00ff */
[----:B------:R-:W-:Y:S02]  /*1370*/  BAR.SYNC.DEFER_BLOCKING 0x0 ;  /* 0x0000000000007b1d */ /* 0x000fe40000010000 */
[C---:B------:R-:W-:Y:S01]  /*1380*/  IADD3 R6, R20.reuse, 0x6000, RZ ;  /* 0x0000600014067810 */ /* 0x040fe20007ffe0ff */
[CC--:B------:R-:W-:Y:S01]  /*1390*/  IMAD.WIDE R4, R20.reuse, R21.reuse, c[0x0][0x170] ;  /* 0x00005c0014047625 */ /* 0x0c0fe200078e0215 */
[C---:B--2---:R-:W-:Y:S02]  /*13a0*/  IADD3 R22, R20.reuse, 0x18000, RZ ;  /* 0x0001800014167810 */ /* 0x044fe40007ffe0ff */
[----:B------:R-:W-:Y:S01]  /*13b0*/  IADD3 R32, R20, 0x24000, RZ ;  /* 0x0002400014207810 */ /* 0x000fe20007ffe0ff */
[----:B------:R-:W-:Y:S01]  /*13c0*/  IMAD.WIDE R6, R6, R21, c[0x0][0x170] ;  /* 0x00005c0006067625 */ /* 0x000fe200078e0215 */
[----:B---3--:R-:W-:-:S03]  /*13d0*/  IADD3 R34, R20, 0x36000, RZ ;  /* 0x0003600014227810 */ /* 0x008fc60007ffe0ff */
[----:B------:R-:W-:Y:S01]  /*13e0*/  IMAD.WIDE R22, R22, R21, c[0x0][0x170] ;  /* 0x00005c0016167625 */ /* 0x000fe200078e0215 */
[----:B------:R-:W1:Y:S04]  /*13f0*/  LDS.128 R48, [R81.X4] ;  /* 0x0000000051307984 */ /* 0x000e680000004c00 */
[----:B------:R-:W2:Y:S04]  /*1400*/  LDS.128 R44, [R80.X4+0x800] ;  /* 0x00080000502c7984 */ /* 0x000ea80000004c00 */
[----:B------:R-:W3:Y:S04]  /*1410*/  LDS.128 R40, [R3.X4+0x1000] ;  /* 0x0010000003287984 */ /* 0x000ee80000004c00 */
[----:B------:R-:W1:Y:S04]  /*1420*/  LDS.128 R28, [R2.X4+0x1800] ;  /* 0x00180000021c7984 */ /* 0x000e680000004c00 */
[----:B------:R-:W-:Y:S06]  /*1430*/  BAR.SYNC.DEFER_BLOCKING 0x0 ;  /* 0x0000000000007b1d */ /* 0x000fec0000010000 */
[----:B------:R-:W-:Y:S04]  /*1440*/  STS.64 [R84.X4], R12 ;  /* 0x0000000c54007388 */ /* 0x000fe80000004a00 */
[----:B------:R-:W-:Y:S04]  /*1450*/  STS.64 [R82.X4+0x800], R14 ;  /* 0x0008000e52007388 */ /* 0x000fe80000004a00 */
[----:B------:R1:W-:Y:S04]  /*1460*/  STS.64 [R84.X4+0x40], R8 ;  /* 0x0000400854007388 */ /* 0x0003e80000004a00 */
[----:B------:R-:W-:Y:S04]  /*1470*/  STS.64 [R82.X4+0x840], R10 ;  /* 0x0008400a52007388 */ /* 0x000fe80000004a00 */
[----:B------:R2:W-:Y:S04]  /*1480*/  STS.64 [R84.X4+0x80], R16 ;  /* 0x0000801054007388 */ /* 0x0005e80000004a00 */
[----:B------:R3:W-:Y:S01]  /*1490*/  STS.64 [R82.X4+0x880], R18 ;  /* 0x0008801252007388 */ /* 0x0007e20000004a00 */
[----:B-1----:R-:W-:-:S03]  /*14a0*/  LOP3.LUT R8, R0, 0x30, RZ, 0xfc, !PT ;  /* 0x0000003000087812 */ /* 0x002fc600078efcff */
[----:B------:R1:W-:Y:S04]  /*14b0*/  STS.64 [R84.X4+0xc0], R24 ;  /* 0x0000c01854007388 */ /* 0x0003e80000004a00 */
[----:B------:R4:W-:Y:S01]  /*14c0*/  STS.64 [R82.X4+0x8c0], R26 ;  /* 0x0008c01a52007388 */ /* 0x0009e20000004a00 */
[----:B--2---:R-:W-:-:S03]  /*14d0*/  IADD3 R16, R20, 0xc000, RZ ;  /* 0x0000c00014107810 */ /* 0x004fc60007ffe0ff */
[----:B------:R-:W-:Y:S01]  /*14e0*/  BAR.SYNC.DEFER_BLOCKING 0x0 ;  /* 0x0000000000007b1d */ /* 0x000fe20000010000 */
[----:B---3--:R-:W-:Y:S01]  /*14f0*/  IADD3 R18, R20, 0x12000, RZ ;  /* 0x0001200014127810 */ /* 0x008fe20007ffe0ff */
[----:B------:R-:W-:Y:S01]  /*1500*/  IMAD.WIDE R16, R16, R21, c[0x0][0x170] ;  /* 0x00005c0010107625 */ /* 0x000fe200078e0215 */
[----:B-1----:R-:W-:-:S03]  /*1510*/  LOP3.LUT R24, R0, 0x50, RZ, 0xfc, !PT ;  /* 0x0000005000187812 */ /* 0x002fc600078efcff */
[----:B------:R-:W-:Y:S01]  /*1520*/  IMAD.WIDE R18, R18, R21, c[0x0][0x170] ;  /* 0x00005c0012127625 */ /* 0x000fe200078e0215 */
[----:B------:R-:W-:Y:S02]  /*1530*/  LOP3.LUT R25, R0, 0x58, RZ, 0xfc, !PT ;  /* 0x0000005800197812 */ /* 0x000fe400078efcff */
[----:B----4-:R-:W-:Y:S01]  /*1540*/  IADD3 R26, R20, 0x1e000, RZ ;  /* 0x0001e000141a7810 */ /* 0x010fe20007ffe0ff */
[----:B------:R1:W-:Y:S01]  /*1550*/  @P3 STG.E.128 [R4.64], R68 ;  /* 0x0000004404003986 */ /* 0x0003e2000c101d04 */
[----:B------:R-:W-:Y:S02]  /*1560*/  ISETP.LT.AND P3, PT, R8, 0x1010, !P0 ;  /* 0x000010100800780c */ /* 0x000fe40004761270 */
[----:B------:R-:W-:Y:S01]  /*1570*/  LOP3.LUT R8, R0, 0x38, RZ, 0xfc, !PT ;  /* 0x0000003800087812 */ /* 0x000fe200078efcff */
[----:B------:R-:W-:Y:S03]  /*1580*/  @P2 STG.E.128 [R6.64], R72 ;  /* 0x0000004806002986 */ /* 0x000fe6000c101d04 */
[----:B------:R-:W-:Y:S01]  /*1590*/  ISETP.LT.AND P2, PT, R8, 0x1010, !P0 ;  /* 0x000010100800780c */ /* 0x000fe20004741270 */
[----:B------:R2:W-:Y:S01]  /*15a0*/  @P1 STG.E.128 [R16.64], R76 ;  /* 0x0000004c10001986 */ /* 0x0005e2000c101d04 */
[----:B------:R-:W-:-:S03]  /*15b0*/  LOP3.LUT R8, R0, 0x40, RZ, 0xfc, !PT ;  /* 0x0000004000087812 */ /* 0x000fc600078efcff */
[----:B------:R3:W-:Y:S01]  /*15c0*/  @P6 STG.E.128 [R18.64], R52 ;  /* 0x0000003412006986 */ /* 0x0007e2000c101d04 */
[----:B------:R-:W-:-:S03]  /*15d0*/  ISETP.LT.AND P1, PT, R8, 0x1010, !P0 ;  /* 0x000010100800780c */ /* 0x000fc60004721270 */
[----:B------:R-:W-:Y:S01]  /*15e0*/  LDS.128 R8, [R80.X4+0x800] ;  /* 0x0008000050087984 */ /* 0x000fe20000004c00 */
[----:B-1----:R-:W-:-:S03]  /*15f0*/  LOP3.LUT R4, R0, 0x48, RZ, 0xfc, !PT ;  /* 0x0000004800047812 */ /* 0x002fc600078efcff */
[----:B------:R1:W-:Y:S01]  /*1600*/  LDS.128 R12, [R3.X4+0x1000] ;  /* 0x00100000030c7984 */ /* 0x0003e20000004c00 */
[----:B------:R-:W-:-:S03]  /*1610*/  ISETP.LT.AND P6, PT, R4, 0x1010, !P0 ;  /* 0x000010100400780c */ /* 0x000fc600047c1270 */
[----:B------:R-:W4:Y:S01]  /*1620*/  LDS.128 R4, [R81.X4] ;  /* 0x0000000051047984 */ /* 0x000f220000004c00 */
[-C--:B--2---:R-:W-:Y:S01]  /*1630*/  IMAD.WIDE R16, R26, R21.reuse, c[0x0][0x170] ;  /* 0x00005c001a107625 */ /* 0x084fe200078e0215 */
[----:B------:R-:W-:Y:S02]  /*1640*/  IADD3 R26, R20, 0x2a000, RZ ;  /* 0x0002a000141a7810 */ /* 0x000fe40007ffe0ff */
[----:B------:R2:W-:Y:S01]  /*1650*/  @P5 STG.E.128 [R22.64], R64 ;  /* 0x0000004016005986 */ /* 0x0005e2000c101d04 */
[----:B------:R-:W-:Y:S01]  /*1660*/  ISETP.LT.AND P5, PT, R24, 0x1010, !P0 ;  /* 0x000010101800780c */ /* 0x000fe200047a1270 */
[-C--:B---3--:R-:W-:Y:S01]  /*1670*/  IMAD.WIDE R18, R32, R21.reuse, c[0x0][0x170] ;  /* 0x00005c0020127625 */ /* 0x088fe200078e0215 */
[----:B------:R-:W-:Y:S01]  /*1680*/  LOP3.LUT R24, R0, 0x60, RZ, 0xfc, !PT ;  /* 0x0000006000187812 */ /* 0x000fe200078efcff */
[----:B------:R3:W-:Y:S01]  /*1690*/  @P4 STG.E.128 [R16.64], R56 ;  /* 0x0000003810004986 */ /* 0x0007e2000c101d04 */
[----:B------:R-:W-:Y:S02]  /*16a0*/  IADD3 R32, R20, 0x30000, RZ ;  /* 0x0003000014207810 */ /* 0x000fe40007ffe0ff */
[----:B------:R-:W-:Y:S01]  /*16b0*/  ISETP.LT.AND P4, PT, R25, 0x1010, !P0 ;  /* 0x000010101900780c */ /* 0x000fe20004781270 */
[----:B------:R3:W-:Y:S01]  /*16c0*/  @P3 STG.E.128 [R18.64], R60 ;  /* 0x0000003c12003986 */ /* 0x0007e2000c101d04 */
[----:B------:R-:W-:Y:S01]  /*16d0*/  ISETP.LT.AND P3, PT, R24, 0x1010, !P0 ;  /* 0x000010101800780c */ /* 0x000fe20004761270 */
[----:B------:R-:W-:Y:S01]  /*16e0*/  IMAD.WIDE R24, R32, R21, c[0x0][0x170] ;  /* 0x00005c0020187625 */ /* 0x000fe200078e0215 */
[----:B-1----:R-:W-:-:S02]  /*16f0*/  LOP3.LUT R3, R0, 0x70, RZ, 0xfc, !PT ;  /* 0x0000007000037812 */ /* 0x002fc400078efcff */
[----:B------:R-:W-:Y:S01]  /*1700*/  IADD3 R32, R20, 0x54000, RZ ;  /* 0x0005400014207810 */ /* 0x000fe20007ffe0ff */
[-C--:B--2---:R-:W-:Y:S01]  /*1710*/  IMAD.WIDE R22, R26, R21.reuse, c[0x0][0x170] ;  /* 0x00005c001a167625 */ /* 0x084fe200078e0215 */
[C---:B------:R-:W-:Y:S02]  /*1720*/  LOP3.LUT R26, R0.reuse, 0x68, RZ, 0xfc, !PT ;  /* 0x00000068001a7812 */ /* 0x040fe400078efcff */
[----:B------:R-:W-:Y:S01]  /*1730*/  LOP3.LUT R0, R0, 0x78, RZ, 0xfc, !PT ;  /* 0x0000007800007812 */ /* 0x000fe200078efcff */
[-C--:B---3--:R-:W-:Y:S01]  /*1740*/  IMAD.WIDE R16, R34, R21.reuse, c[0x0][0x170] ;  /* 0x00005c0022107625 */ /* 0x088fe200078e0215 */
[----:B------:R1:W-:Y:S01]  /*1750*/  @P2 STG.E.128 [R22.64], R36 ;  /* 0x0000002416002986 */ /* 0x0003e2000c101d04 */
[----:B------:R-:W-:Y:S02]  /*1760*/  ISETP.LT.AND P2, PT, R26, 0x1010, !P0 ;  /* 0x000010101a00780c */ /* 0x000fe40004741270 */
[----:B------:R-:W-:Y:S01]  /*1770*/  IADD3 R18, R20, 0x3c000, RZ ;  /* 0x0003c00014127810 */ /* 0x000fe20007ffe0ff */
[----:B------:R2:W-:Y:S01]  /*1780*/  @P1 STG.E.128 [R24.64], R48 ;  /* 0x0000003018001986 */ /* 0x0005e2000c101d04 */
[----:B------:R-:W-:Y:S01]  /*1790*/  ISETP.LT.AND P1, PT, R3, 0x1010, !P0 ;  /* 0x000010100300780c */ /* 0x000fe20004721270 */
[-C--:B------:R-:W-:Y:S01]  /*17a0*/  IMAD.WIDE R32, R32, R21.reuse, c[0x0][0x170] ;  /* 0x00005c0020207625 */ /* 0x080fe200078e0215 */
[----:B------:R-:W-:Y:S01]  /*17b0*/  ISETP.LT.AND P0, PT, R0, 0x1010, !P0 ;  /* 0x000010100000780c */ /* 0x000fe20004701270 */
[----:B------:R3:W-:Y:S01]  /*17c0*/  @P6 STG.E.128 [R16.64], R44 ;  /* 0x0000002c10006986 */ /* 0x0007e2000c101d04 */
[----:B------:R-:W-:Y:S01]  /*17d0*/  IADD3 R0, R20, 0x48000, RZ ;  /* 0x0004800014007810 */ /* 0x000fe20007ffe0ff */
[----:B------:R-:W-:Y:S01]  /*17e0*/  IMAD.WIDE R18, R18, R21, c[0x0][0x170] ;  /* 0x00005c0012127625 */ /* 0x000fe200078e0215 */
[----:B------:R-:W-:-:S04]  /*17f0*/  IADD3 R26, R20, 0x4e000, RZ ;  /* 0x0004e000141a7810 */ /* 0x000fc80007ffe0ff */
[----:B------:R3:W-:Y:S01]  /*1800*/  @P5 STG.E.128 [R18.64], R40 ;  /* 0x0000002812005986 */ /* 0x0007e2000c101d04 */
[----:B------:R-:W-:Y:S01]  /*1810*/  IMAD.WIDE R26, R26, R21, c[0x0][0x170] ;  /* 0x00005c001a1a7625 */ /* 0x000fe200078e0215 */
[----:B-1----:R-:W-:-:S03]  /*1820*/  IADD3 R22, R20, 0x42000, RZ ;  /* 0x0004200014167810 */ /* 0x002fc60007ffe0ff */
[----:B--2---:R-:W-:-:S04]  /*1830*/  IMAD.WIDE R24, R0, R21, c[0x0][0x170] ;  /* 0x00005c0000187625 */ /* 0x004fc800078e0215 */
[----:B------:R-:W-:-:S05]  /*1840*/  IMAD.WIDE R22, R22, R21, c[0x0][0x170] ;  /* 0x00005c0016167625 */ /* 0x000fca00078e0215 */
[----:B------:R3:W-:Y:S04]  /*1850*/  @P4 STG.E.128 [R22.64], R28 ;  /* 0x0000001c16004986 */ /* 0x0007e8000c101d04 */
[----:B----4-:R3:W-:Y:S04]  /*1860*/  @P3 STG.E.128 [R24.64], R4 ;  /* 0x0000000418003986 */ /* 0x0107e8000c101d04 */
[----:B------:R3:W-:Y:S04]  /*1870*/  @P2 STG.E.128 [R26.64], R8 ;  /* 0x000000081a002986 */ /* 0x0007e8000c101d04 */
[----:B------:R3:W-:Y:S01]  /*1880*/  @P1 STG.E.128 [R32.64], R12 ;  /* 0x0000000c20001986 */ /* 0x0007e2000c101d04 */
[----:B------:R-:W-:Y:S05]  /*1890*/  @!P0 EXIT ;  /* 0x000000000000894d */ /* 0x000fea0003800000 */
[----:B---3--:R-:W1:Y:S01]  /*18a0*/  LDS.128 R8, [R2.X4+0x1800] ;  /* 0x0018000002087984 */ /* 0x008e620000004c00 */
[----:B------:R-:W-:-:S05]  /*18b0*/  IADD3 R4, R20, 0x5a000, RZ ;  /* 0x0005a00014047810 */ /* 0x000fca0007ffe0ff */
[----:B------:R-:W-:-:S05]  /*18c0*/  IMAD.WIDE R4, R4, R21, c[0x0][0x170] ;  /* 0x00005c0004047625 */ /* 0x000fca00078e0215 */
[----:B-1----:R-:W-:Y:S01]  /*18d0*/  STG.E.128 [R4.64], R8 ;  /* 0x0000000804007986 */ /* 0x002fe2000c101d04 */
[----:B------:R-:W-:Y:S05]  /*18e0*/  EXIT ;  /* 0x000000000000794d */ /* 0x000fea0003800000 */
.L_x_1:
[----:B------:R-:W-:-:S00]  /*18f0*/  BRA `(.L_x_1) ;  /* 0xfffffff000007947 */ /* 0x000fc0000383ffff */
[----:B------:R-:W-:-:S00]  /*1900*/  NOP ;  /* 0x0000000000007918 */ /* 0x000fc00000000000 */
[----:B------:R-:W-:-:S00]  /*1910*/  NOP ;  /* 0x0000000000007918 */ /* 0x000fc00000000000 */
[----:B------:R-:W-:-:S00]  /*1920*/  NOP ;  /* 0x0000000000007918 */ /* 0x000fc00000000000 */
[----:B------:R-:W-:-:S00]  /*1930*/  NOP ;  /* 0x0000000000007918 */ /* 0x000fc00000000000 */
[----:B------:R-:W-:-:S00]  /*1940*/  NOP ;  /* 0x0000000000007918 */ /* 0x000fc00000000000 */
[----:B------:R-:W-:-:S00]  /*1950*/  NOP ;  /* 0x0000000000007918 */ /* 0x000fc00000000000 */
[----:B------:R-:W-:-:S00]  /*1960*/  NOP ;  /* 0x0000000000007918 */ /* 0x000fc00000000000 */
[----:B------:R-:W-:-:S00]  /*1970*/  NOP ;  /* 0x0000000000007918 */ /* 0x000fc00000000000 */
.L_x_2:


//--------------------- .nv.shared.triton_mm      --------------------------
	.section	.nv.shared.triton_mm,"aw",@nobits
	.sectionflags	@""
	.align	16
